	.headerflags	@"EF_CUDA_TEXMODE_UNIFIED EF_CUDA_64BIT_ADDRESS EF_CUDA_ACCELERATORS EF_CUDA_SM90 EF_CUDA_VIRTUAL_SM(EF_CUDA_SM90)"
	.elftype	@"ET_EXEC"


//--------------------- .nv.info                  --------------------------
	.section	.nv.info,"",@"SHT_CUDA_INFO"
	.align	4


	//----- nvinfo : EIATTR_REGCOUNT
	.align		4
        /*0000*/ 	.byte	0x04, 0x2f
        /*0002*/ 	.short	(.L_1 - .L_0)
	.align		4
.L_0:
        /*0004*/ 	.word	index@(triton_poi_fused_clone_3)
        /*0008*/ 	.word	0x00000012


	//----- nvinfo : EIATTR_MIN_STACK_SIZE
	.align		4
.L_1:
        /*000c*/ 	.byte	0x04, 0x12
        /*000e*/ 	.short	(.L_3 - .L_2)
	.align		4
.L_2:
        /*0010*/ 	.word	index@(triton_poi_fused_clone_3)
        /*0014*/ 	.word	0x00000000


	//----- nvinfo : EIATTR_FRAME_SIZE
	.align		4
.L_3:
        /*0018*/ 	.byte	0x04, 0x11
        /*001a*/ 	.short	(.L_5 - .L_4)
	.align		4
.L_4:
        /*001c*/ 	.word	index@(triton_poi_fused_clone_3)
        /*0020*/ 	.word	0x00000000


	//----- nvinfo : EIATTR_MIN_STACK_SIZE
	.align		4
.L_5:
        /*0024*/ 	.byte	0x04, 0x12
        /*0026*/ 	.short	(.L_7 - .L_6)
	.align		4
.L_6:
        /*0028*/ 	.word	index@(triton_poi_fused_clone_3)
        /*002c*/ 	.word	0x00000000
.L_7:


//--------------------- .nv.info.triton_poi_fused_clone_3 --------------------------
	.section	.nv.info.triton_poi_fused_clone_3,"",@"SHT_CUDA_INFO"
	.sectionflags	@""
	.align	4


	//----- nvinfo : EIATTR_CUDA_API_VERSION
	.align		4
        /*0000*/ 	.byte	0x04, 0x37
        /*0002*/ 	.short	(.L_9 - .L_8)
.L_8:
        /*0004*/ 	.word	0x0000007c


	//----- nvinfo : EIATTR_KPARAM_INFO
	.align		4
.L_9:
        /*0008*/ 	.byte	0x04, 0x17
        /*000a*/ 	.short	(.L_11 - .L_10)
.L_10:
        /*000c*/ 	.word	0x00000000
        /*0010*/ 	.short	0x0005
        /*0012*/ 	.short	0x0020
        /*0014*/ 	.byte	0x00, 0xf4, 0x21, 0x00


	//----- nvinfo : EIATTR_KPARAM_INFO
	.align		4
.L_11:
        /*0018*/ 	.byte	0x04, 0x17
        /*001a*/ 	.short	(.L_13 - .L_12)
.L_12:
        /*001c*/ 	.word	0x00000000
        /*0020*/ 	.short	0x0004
        /*0022*/ 	.short	0x0018
        /*0024*/ 	.byte	0x00, 0xf0, 0x11, 0x00


	//----- nvinfo : EIATTR_KPARAM_INFO
	.align		4
.L_13:
        /*0028*/ 	.byte	0x04, 0x17
        /*002a*/ 	.short	(.L_15 - .L_14)
.L_14:
        /*002c*/ 	.word	0x00000000
        /*0030*/ 	.short	0x0003
        /*0032*/ 	.short	0x0014
        /*0034*/ 	.byte	0x00, 0xf0, 0x11, 0x00


	//----- nvinfo : EIATTR_KPARAM_INFO
	.align		4
.L_15:
        /*0038*/ 	.byte	0x04, 0x17
        /*003a*/ 	.short	(.L_17 - .L_16)
.L_16:
        /*003c*/ 	.word	0x00000000
        /*0040*/ 	.short	0x0002
        /*0042*/ 	.short	0x0010
        /*0044*/ 	.byte	0x00, 0xf0, 0x11, 0x00


	//----- nvinfo : EIATTR_KPARAM_INFO
	.align		4
.L_17:
        /*0048*/ 	.byte	0x04, 0x17
        /*004a*/ 	.short	(.L_19 - .L_18)
.L_18:
        /*004c*/ 	.word	0x00000000
        /*0050*/ 	.short	0x0001
        /*0052*/ 	.short	0x0008
        /*0054*/ 	.byte	0x00, 0xf4, 0x21, 0x00


	//----- nvinfo : EIATTR_KPARAM_INFO
	.align		4
.L_19:
        /*0058*/ 	.byte	0x04, 0x17
        /*005a*/ 	.short	(.L_21 - .L_20)
.L_20:
        /*005c*/ 	.word	0x00000000
        /*0060*/ 	.short	0x0000
        /*0062*/ 	.short	0x0000
        /*0064*/ 	.byte	0x00, 0xf4, 0x21, 0x00


	//----- nvinfo : EIATTR_SPARSE_MMA_MASK
	.align		4
.L_21:
        /*0068*/ 	.byte	0x03, 0x50
        /*006a*/ 	.short	0x0000


	//----- nvinfo : EIATTR_MAXREG_COUNT
	.align		4
        /*006c*/ 	.byte	0x03, 0x1b
        /*006e*/ 	.short	0x00ff


	//----- nvinfo : EIATTR_EXIT_INSTR_OFFSETS
	.align		4
        /*0070*/ 	.byte	0x04, 0x1c
        /*0072*/ 	.short	(.L_23 - .L_22)


	//   ....[0]....
.L_22:
        /*0074*/ 	.word	0x00000450


	//----- nvinfo : EIATTR_REQNTID
	.align		4
.L_23:
        /*0078*/ 	.byte	0x04, 0x10
        /*007a*/ 	.short	(.L_25 - .L_24)
.L_24:
        /*007c*/ 	.word	0x00000080
        /*0080*/ 	.word	0x00000001
        /*0084*/ 	.word	0x00000001


	//----- nvinfo : EIATTR_CBANK_PARAM_SIZE
	.align		4
.L_25:
        /*0088*/ 	.byte	0x03, 0x19
        /*008a*/ 	.short	0x0028


	//----- nvinfo : EIATTR_PARAM_CBANK
	.align		4
        /*008c*/ 	.byte	0x04, 0x0a
        /*008e*/ 	.short	(.L_27 - .L_26)
	.align		4
.L_26:
        /*0090*/ 	.word	index@(.nv.constant0.triton_poi_fused_clone_3)
        /*0094*/ 	.short	0x0210
        /*0096*/ 	.short	0x0028


	//----- nvinfo : EIATTR_SW_WAR
	.align		4
.L_27:
        /*0098*/ 	.byte	0x04, 0x36
        /*009a*/ 	.short	(.L_29 - .L_28)
.L_28:
        /*009c*/ 	.word	0x00000008
.L_29:


//--------------------- .nv.callgraph             --------------------------
	.section	.nv.callgraph,"",@"SHT_CUDA_CALLGRAPH"
	.align	4
	.sectionentsize	8
	.align		4
        /*0000*/ 	.word	0x00000000
	.align		4
        /*0004*/ 	.word	0xffffffff
	.align		4
        /*0008*/ 	.word	0x00000000
	.align		4
        /*000c*/ 	.word	0xfffffffe
	.align		4
        /*0010*/ 	.word	0x00000000
	.align		4
        /*0014*/ 	.word	0xfffffffd
	.align		4
        /*0018*/ 	.word	0x00000000
	.align		4
        /*001c*/ 	.word	0xfffffffc


//--------------------- .text.triton_poi_fused_clone_3 --------------------------
	.section	.text.triton_poi_fused_clone_3,"ax",@progbits
	.align	128
        .global         triton_poi_fused_clone_3
        .type           triton_poi_fused_clone_3,@function
        .size           triton_poi_fused_clone_3,(.L_x_1 - triton_poi_fused_clone_3)
        .other          triton_poi_fused_clone_3,@"STO_CUDA_ENTRY STV_DEFAULT"
triton_poi_fused_clone_3:
.text.triton_poi_fused_clone_3:
[----:B------:R-:W-:Y:S08]  /*0000*/  LDC R1, c[0x0][0x28] ;  /* 0x00000a00ff017b82 */ /* 0x000ff00000000800 */
[----:B------:R-:W1:Y:S01]  /*0010*/  LDC R11, c[0x0][0x220] ;  /* 0x00008800ff0b7b82 */ /* 0x000e620000000800 */
[----:B------:R-:W2:Y:S01]  /*0020*/  S2R R3, SR_TID.X ;  /* 0x0000000000037919 */ /* 0x000ea20000002100 */
[----:B------:R-:W-:Y:S01]  /*0030*/  ULDC.64 UR4, c[0x0][0x208] ;  /* 0x0000820000047ab9 */ /* 0x000fe20000000a00 */
[----:B------:R-:W3:Y:S05]  /*0040*/  S2R R4, SR_CTAID.X ;  /* 0x0000000000047919 */ /* 0x000eea0000002500 */
[----:B------:R-:W4:Y:S01]  /*0050*/  LDC R0, c[0x0][0x224] ;  /* 0x00008900ff007b82 */ /* 0x000f220000000800 */
[----:B-1----:R-:W-:-:S02]  /*0060*/  IABS R2, R11 ;  /* 0x0000000b00027213 */ /* 0x002fc40000000000 */
[----:B------:R-:W-:Y:S02]  /*0070*/  ISETP.NE.AND P1, PT, R11, RZ, PT ;  /* 0x000000ff0b00720c */ /* 0x000fe40003f25270 */
[----:B------:R-:W1:Y:S01]  /*0080*/  I2F.RP R9, R2 ;  /* 0x0000000200097306 */ /* 0x000e620000209400 */
[----:B----4-:R-:W-:Y:S01]  /*0090*/  IABS R8, R0 ;  /* 0x0000000000087213 */ /* 0x010fe20000000000 */
[----:B--2---:R-:W-:-:S06]  /*00a0*/  IMAD.SHL.U32 R3, R3, 0x4, RZ ;  /* 0x0000000403037824 */ /* 0x004fcc00078e00ff */
[----:B------:R-:W2:Y:S01]  /*00b0*/  I2F.RP R10, R8 ;  /* 0x00000008000a7306 */ /* 0x000ea20000209400 */
[----:B---3--:R-:W-:Y:S02]  /*00c0*/  SHF.R.S32.HI R12, RZ, 0x16, R4 ;  /* 0x00000016ff0c7819 */ /* 0x008fe40000011404 */
[----:B------:R-:W-:-:S04]  /*00d0*/  LOP3.LUT R3, R3, 0x1fc, RZ, 0xc0, !PT ;  /* 0x000001fc03037812 */ /* 0x000fc800078ec0ff */
[----:B------:R-:W-:Y:S01]  /*00e0*/  LEA R3, R4, R3, 0x9 ;  /* 0x0000000304037211 */ /* 0x000fe200078e48ff */
[----:B-1----:R-:W1:Y:S01]  /*00f0*/  MUFU.RCP R9, R9 ;  /* 0x0000000900097308 */ /* 0x002e620000001000 */
[----:B------:R-:W-:Y:S02]  /*0100*/  SGXT R4, R12, 0x1 ;  /* 0x000000010c04781a */ /* 0x000fe40000000200 */
[----:B------:R-:W-:-:S05]  /*0110*/  IABS R12, R3 ;  /* 0x00000003000c7213 */ /* 0x000fca0000000000 */
[----:B--2---:R-:W2:Y:S01]  /*0120*/  MUFU.RCP R10, R10 ;  /* 0x0000000a000a7308 */ /* 0x004ea20000001000 */
[----:B-1----:R-:W-:Y:S01]  /*0130*/  VIADD R5, R9, 0xffffffe ;  /* 0x0ffffffe09057836 */ /* 0x002fe20000000000 */
[----:B------:R-:W-:Y:S01]  /*0140*/  LEA.HI R9, R4, R3, RZ, 0x7 ;  /* 0x0000000304097211 */ /* 0x000fe200078f38ff */
[----:B------:R-:W-:-:S05]  /*0150*/  HFMA2.MMA R4, -RZ, RZ, 0, 0 ;  /* 0x00000000ff047435 */ /* 0x000fca00000001ff */
[----:B------:R-:W1:Y:S01]  /*0160*/  F2I.FTZ.U32.TRUNC.NTZ R5, R5 ;  /* 0x0000000500057305 */ /* 0x000e62000021f000 */
[----:B--2---:R-:W-:Y:S01]  /*0170*/  VIADD R6, R10, 0xffffffe ;  /* 0x0ffffffe0a067836 */ /* 0x004fe20000000000 */
[----:B------:R-:W-:-:S04]  /*0180*/  SHF.R.S32.HI R10, RZ, 0x7, R9 ;  /* 0x00000007ff0a7819 */ /* 0x000fc80000011409 */
[----:B------:R-:W-:Y:S02]  /*0190*/  ISETP.GE.AND P2, PT, R10, RZ, PT ;  /* 0x000000ff0a00720c */ /* 0x000fe40003f46270 */
[----:B------:R2:W3:Y:S01]  /*01a0*/  F2I.FTZ.U32.TRUNC.NTZ R7, R6 ;  /* 0x0000000600077305 */ /* 0x0004e2000021f000 */
[----:B-1----:R-:W-:Y:S01]  /*01b0*/  IMAD.MOV R13, RZ, RZ, -R5 ;  /* 0x000000ffff0d7224 */ /* 0x002fe200078e0a05 */
[----:B--2---:R-:W-:-:S03]  /*01c0*/  IABS R6, R10 ;  /* 0x0000000a00067213 */ /* 0x004fc60000000000 */
[----:B------:R-:W-:-:S04]  /*01d0*/  IMAD R13, R13, R2, RZ ;  /* 0x000000020d0d7224 */ /* 0x000fc800078e02ff */
[----:B------:R-:W-:-:S04]  /*01e0*/  IMAD.HI.U32 R4, R5, R13, R4 ;  /* 0x0000000d05047227 */ /* 0x000fc800078e0004 */
[----:B---3--:R-:W-:Y:S02]  /*01f0*/  IMAD.MOV R15, RZ, RZ, -R7 ;  /* 0x000000ffff0f7224 */ /* 0x008fe400078e0a07 */
[----:B------:R-:W-:Y:S02]  /*0200*/  IMAD.MOV.U32 R5, RZ, RZ, R6 ;  /* 0x000000ffff057224 */ /* 0x000fe400078e0006 */
[----:B------:R-:W-:Y:S02]  /*0210*/  IMAD R13, R15, R8, RZ ;  /* 0x000000080f0d7224 */ /* 0x000fe400078e02ff */
[----:B------:R-:W-:Y:S02]  /*0220*/  IMAD.MOV.U32 R6, RZ, RZ, RZ ;  /* 0x000000ffff067224 */ /* 0x000fe400078e00ff */
[----:B------:R-:W-:-:S04]  /*0230*/  IMAD.HI.U32 R4, R4, R5, RZ ;  /* 0x0000000504047227 */ /* 0x000fc800078e00ff */
[----:B------:R-:W-:Y:S01]  /*0240*/  IMAD.HI.U32 R6, R7, R13, R6 ;  /* 0x0000000d07067227 */ /* 0x000fe200078e0006 */
[----:B------:R-:W-:-:S03]  /*0250*/  MOV R13, R12 ;  /* 0x0000000c000d7202 */ /* 0x000fc60000000f00 */
[----:B------:R-:W-:Y:S02]  /*0260*/  IMAD.MOV R4, RZ, RZ, -R4 ;  /* 0x000000ffff047224 */ /* 0x000fe400078e0a04 */
[----:B------:R-:W-:-:S04]  /*0270*/  IMAD.HI.U32 R6, R6, R13, RZ ;  /* 0x0000000d06067227 */ /* 0x000fc800078e00ff */
[----:B------:R-:W-:Y:S01]  /*0280*/  IMAD R7, R2, R4, R5 ;  /* 0x0000000402077224 */ /* 0x000fe200078e0205 */
[----:B------:R-:W-:Y:S01]  /*0290*/  LOP3.LUT R4, R3, R0, RZ, 0x3c, !PT ;  /* 0x0000000003047212 */ /* 0x000fe200078e3cff */
[----:B------:R-:W-:-:S03]  /*02a0*/  IMAD.MOV R5, RZ, RZ, -R6 ;  /* 0x000000ffff057224 */ /* 0x000fc600078e0a06 */
[----:B------:R-:W-:Y:S01]  /*02b0*/  ISETP.GT.U32.AND P0, PT, R2, R7, PT ;  /* 0x000000070200720c */ /* 0x000fe20003f04070 */
[----:B------:R-:W-:-:S05]  /*02c0*/  IMAD R5, R8, R5, R13 ;  /* 0x0000000508057224 */ /* 0x000fca00078e020d */
[----:B------:R-:W-:-:S07]  /*02d0*/  ISETP.GT.U32.AND P4, PT, R8, R5, PT ;  /* 0x000000050800720c */ /* 0x000fce0003f84070 */
[----:B------:R-:W-:-:S04]  /*02e0*/  @!P0 IADD3 R7, R7, -R2, RZ ;  /* 0x8000000207078210 */ /* 0x000fc80007ffe0ff */
[----:B------:R-:W-:Y:S02]  /*02f0*/  ISETP.GT.U32.AND P0, PT, R2, R7, PT ;  /* 0x000000070200720c */ /* 0x000fe40003f04070 */
[----:B------:R-:W-:Y:S01]  /*0300*/  @!P4 IMAD.IADD R5, R5, 0x1, -R8 ;  /* 0x000000010505c824 */ /* 0x000fe200078e0a08 */
[----:B------:R-:W-:Y:S02]  /*0310*/  @!P4 IADD3 R6, R6, 0x1, RZ ;  /* 0x000000010606c810 */ /* 0x000fe40007ffe0ff */
[----:B------:R-:W-:Y:S02]  /*0320*/  ISETP.NE.AND P4, PT, R0, RZ, PT ;  /* 0x000000ff0000720c */ /* 0x000fe40003f85270 */
[----:B------:R-:W-:-:S06]  /*0330*/  ISETP.GE.U32.AND P3, PT, R5, R8, PT ;  /* 0x000000080500720c */ /* 0x000fcc0003f66070 */
[----:B------:R-:W-:Y:S01]  /*0340*/  @!P0 IMAD.IADD R7, R7, 0x1, -R2 ;  /* 0x0000000107078824 */ /* 0x000fe200078e0a02 */
[----:B------:R-:W-:Y:S02]  /*0350*/  ISETP.GE.AND P0, PT, R4, RZ, PT ;  /* 0x000000ff0400720c */ /* 0x000fe40003f06270 */
[----:B------:R-:W1:Y:S01]  /*0360*/  LDC.64 R4, c[0x0][0x210] ;  /* 0x00008400ff047b82 */ /* 0x000e620000000a00 */
[----:B------:R-:W-:Y:S01]  /*0370*/  LOP3.LUT R2, R9, 0xffffff80, RZ, 0xc0, !PT ;  /* 0xffffff8009027812 */ /* 0x000fe200078ec0ff */
[----:B------:R-:W-:Y:S01]  /*0380*/  @!P2 IMAD.MOV R7, RZ, RZ, -R7 ;  /* 0x000000ffff07a224 */ /* 0x000fe200078e0a07 */
[----:B------:R-:W-:Y:S01]  /*0390*/  @!P1 LOP3.LUT R7, RZ, R11, RZ, 0x33, !PT ;  /* 0x0000000bff079212 */ /* 0x000fe200078e33ff */
[----:B------:R-:W-:Y:S02]  /*03a0*/  @P3 VIADD R6, R6, 0x1 ;  /* 0x0000000106063836 */ /* 0x000fe40000000000 */
[----:B------:R-:W-:-:S04]  /*03b0*/  IMAD.IADD R2, R3, 0x1, -R2 ;  /* 0x0000000103027824 */ /* 0x000fc800078e0a02 */
[----:B------:R-:W-:Y:S01]  /*03c0*/  IMAD R7, R7, 0x400, R2 ;  /* 0x0000040007077824 */ /* 0x000fe200078e0202 */
[----:B------:R-:W-:Y:S02]  /*03d0*/  @!P0 IADD3 R6, -R6, RZ, RZ ;  /* 0x000000ff06068210 */ /* 0x000fe40007ffe1ff */
[----:B------:R-:W-:-:S04]  /*03e0*/  @!P4 LOP3.LUT R6, RZ, R0, RZ, 0x33, !PT ;  /* 0x00000000ff06c212 */ /* 0x000fc800078e33ff */
[----:B------:R-:W-:-:S05]  /*03f0*/  LEA R7, R6, R7, 0x7 ;  /* 0x0000000706077211 */ /* 0x000fca00078e38ff */
[----:B-1----:R-:W-:Y:S02]  /*0400*/  IMAD.WIDE R4, R7, 0x2, R4 ;  /* 0x0000000207047825 */ /* 0x002fe400078e0204 */
[----:B------:R-:W1:Y:S04]  /*0410*/  LDC.64 R6, c[0x0][0x218] ;  /* 0x00008600ff067b82 */ /* 0x000e680000000a00 */
[----:B------:R-:W2:Y:S01]  /*0420*/  LDG.E.EL.64 R4, desc[UR4][R4.64] ;  /* 0x0000000404047981 */ /* 0x000ea2000c2e1b00 */
[----:B-1----:R-:W-:-:S05]  /*0430*/  IMAD.WIDE R2, R3, 0x2, R6 ;  /* 0x0000000203027825 */ /* 0x002fca00078e0206 */
[----:B--2---:R-:W-:Y:S01]  /*0440*/  STG.E.64 desc[UR4][R2.64], R4 ;  /* 0x0000000402007986 */ /* 0x004fe2000c101b04 */
[----:B------:R-:W-:Y:S05]  /*0450*/  EXIT ;  /* 0x000000000000794d */ /* 0x000fea0003800000 */
.L_x_0:
[----:B------:R-:W-:-:S00]  /*0460*/  BRA `(.L_x_0) ;  /* 0xfffffffc00fc7947 */ /* 0x000fc0000383ffff */
[----:B------:R-:W-:-:S00]  /*0470*/  NOP ;  /* 0x0000000000007918 */ /* 0x000fc00000000000 */
        /* <DEDUP_REMOVED lines=8> */
.L_x_1:


//--------------------- .nv.constant0.triton_poi_fused_clone_3 --------------------------
	.section	.nv.constant0.triton_poi_fused_clone_3,"a",@progbits
	.sectionflags	@""
	.align	4
.nv.constant0.triton_poi_fused_clone_3:
	.zero		568
